//
// Generated by NVIDIA NVVM Compiler
//
// Compiler Build ID: CL-36424714
// Cuda compilation tools, release 13.0, V13.0.88
// Based on NVVM 20.0.0
//

.version 9.0
.target sm_100
.address_size 64

	// .globl	_Z20tiled_mat_mul_kernelPfS_S_iii
.extern .func __assertfail
(
	.param .b64 __assertfail_param_0,
	.param .b64 __assertfail_param_1,
	.param .b32 __assertfail_param_2,
	.param .b64 __assertfail_param_3,
	.param .b64 __assertfail_param_4
)
;
.global .align 1 .b8 __unnamed_1[68] = {118, 111, 105, 100, 32, 116, 105, 108, 101, 100, 95, 109, 97, 116, 95, 109, 117, 108, 95, 107, 101, 114, 110, 101, 108, 40, 102, 108, 111, 97, 116, 32, 42, 44, 32, 102, 108, 111, 97, 116, 32, 42, 44, 32, 102, 108, 111, 97, 116, 32, 42, 44, 32, 105, 110, 116, 44, 32, 105, 110, 116, 44, 32, 105, 110, 116, 41};
// _ZZ20tiled_mat_mul_kernelPfS_S_iiiE4sh_A has been demoted
// _ZZ20tiled_mat_mul_kernelPfS_S_iiiE4sh_B has been demoted
.global .align 1 .b8 $str[25] = {84, 73, 76, 69, 95, 87, 73, 68, 84, 72, 32, 61, 61, 32, 98, 108, 111, 99, 107, 68, 105, 109, 46, 120};
.global .align 1 .b8 $str$1[27] = {47, 116, 109, 112, 47, 115, 97, 115, 115, 95, 99, 117, 95, 100, 101, 119, 48, 103, 115, 111, 99, 47, 107, 46, 99, 117};
.global .align 1 .b8 $str$2[25] = {84, 73, 76, 69, 95, 87, 73, 68, 84, 72, 32, 61, 61, 32, 98, 108, 111, 99, 107, 68, 105, 109, 46, 121};

.visible .entry _Z20tiled_mat_mul_kernelPfS_S_iii(
	.param .u64 .ptr .align 1 _Z20tiled_mat_mul_kernelPfS_S_iii_param_0,
	.param .u64 .ptr .align 1 _Z20tiled_mat_mul_kernelPfS_S_iii_param_1,
	.param .u64 .ptr .align 1 _Z20tiled_mat_mul_kernelPfS_S_iii_param_2,
	.param .u32 _Z20tiled_mat_mul_kernelPfS_S_iii_param_3,
	.param .u32 _Z20tiled_mat_mul_kernelPfS_S_iii_param_4,
	.param .u32 _Z20tiled_mat_mul_kernelPfS_S_iii_param_5
)
{
	.reg .pred 	%p<14>;
	.reg .b32 	%r<36>;
	.reg .b32 	%f<67>;
	.reg .b64 	%rd<25>;
	// demoted variable
	.shared .align 4 .b8 _ZZ20tiled_mat_mul_kernelPfS_S_iiiE4sh_A[1024];
	// demoted variable
	.shared .align 4 .b8 _ZZ20tiled_mat_mul_kernelPfS_S_iiiE4sh_B[1024];
	ld.param.u64 	%rd3, [_Z20tiled_mat_mul_kernelPfS_S_iii_param_0];
	ld.param.u64 	%rd4, [_Z20tiled_mat_mul_kernelPfS_S_iii_param_1];
	ld.param.u64 	%rd5, [_Z20tiled_mat_mul_kernelPfS_S_iii_param_2];
	ld.param.u32 	%r15, [_Z20tiled_mat_mul_kernelPfS_S_iii_param_3];
	ld.param.u32 	%r16, [_Z20tiled_mat_mul_kernelPfS_S_iii_param_4];
	ld.param.u32 	%r17, [_Z20tiled_mat_mul_kernelPfS_S_iii_param_5];
	mov.u32 	%r18, %ntid.x;
	setp.eq.s32 	%p1, %r18, 16;
	@%p1 bra 	$L__BB0_2;
	mov.u64 	%rd6, $str;
	cvta.global.u64 	%rd7, %rd6;
	mov.u64 	%rd8, $str$1;
	cvta.global.u64 	%rd9, %rd8;
	mov.u64 	%rd10, __unnamed_1;
	cvta.global.u64 	%rd11, %rd10;
	{ // callseq 0, 0
	.param .b64 param0;
	st.param.b64 	[param0], %rd7;
	.param .b64 param1;
	st.param.b64 	[param1], %rd9;
	.param .b32 param2;
	st.param.b32 	[param2], 11;
	.param .b64 param3;
	st.param.b64 	[param3], %rd11;
	.param .b64 param4;
	st.param.b64 	[param4], 1;
	call.uni 
	__assertfail, 
	(
	param0, 
	param1, 
	param2, 
	param3, 
	param4
	);
	} // callseq 0
$L__BB0_2:
	mov.u32 	%r19, %ntid.y;
	setp.eq.s32 	%p2, %r19, 16;
	@%p2 bra 	$L__BB0_4;
	mov.u64 	%rd12, $str$2;
	cvta.global.u64 	%rd13, %rd12;
	mov.u64 	%rd14, $str$1;
	cvta.global.u64 	%rd15, %rd14;
	mov.u64 	%rd16, __unnamed_1;
	cvta.global.u64 	%rd17, %rd16;
	{ // callseq 1, 0
	.param .b64 param0;
	st.param.b64 	[param0], %rd13;
	.param .b64 param1;
	st.param.b64 	[param1], %rd15;
	.param .b32 param2;
	st.param.b32 	[param2], 12;
	.param .b64 param3;
	st.param.b64 	[param3], %rd17;
	.param .b64 param4;
	st.param.b64 	[param4], 1;
	call.uni 
	__assertfail, 
	(
	param0, 
	param1, 
	param2, 
	param3, 
	param4
	);
	} // callseq 1
$L__BB0_4:
	mov.u32 	%r20, %ctaid.y;
	mov.u32 	%r21, %ctaid.x;
	mov.u32 	%r1, %tid.y;
	mov.u32 	%r2, %tid.x;
	shl.b32 	%r22, %r20, 4;
	add.s32 	%r3, %r22, %r1;
	shl.b32 	%r23, %r21, 4;
	add.s32 	%r4, %r23, %r2;
	cvt.rn.f32.s32 	%f10, %r16;
	mul.f32 	%f11, %f10, 0f3D800000;
	cvt.rpi.f32.f32 	%f1, %f11;
	setp.leu.f32 	%p3, %f1, 0f00000000;
	mov.f32 	%f66, 0f00000000;
	@%p3 bra 	$L__BB0_11;
	shl.b32 	%r25, %r1, 6;
	mov.u32 	%r26, _ZZ20tiled_mat_mul_kernelPfS_S_iiiE4sh_A;
	add.s32 	%r5, %r26, %r25;
	shl.b32 	%r27, %r2, 2;
	add.s32 	%r6, %r5, %r27;
	mul.lo.s32 	%r7, %r16, %r3;
	mov.u32 	%r28, _ZZ20tiled_mat_mul_kernelPfS_S_iiiE4sh_B;
	add.s32 	%r9, %r28, %r27;
	add.s32 	%r8, %r9, %r25;
	cvta.to.global.u64 	%rd1, %rd3;
	cvta.to.global.u64 	%rd2, %rd4;
	mov.f32 	%f66, 0f00000000;
	mov.b32 	%r35, 0;
$L__BB0_6:
	setp.ge.s32 	%p4, %r3, %r15;
	shl.b32 	%r11, %r35, 4;
	add.s32 	%r29, %r11, %r2;
	setp.ge.s32 	%p5, %r29, %r16;
	mov.f32 	%f64, 0f00000000;
	or.pred  	%p6, %p4, %p5;
	@%p6 bra 	$L__BB0_8;
	add.s32 	%r30, %r29, %r7;
	mul.wide.s32 	%rd18, %r30, 4;
	add.s64 	%rd19, %rd1, %rd18;
	ld.global.f32 	%f64, [%rd19];
$L__BB0_8:
	setp.ge.s32 	%p7, %r4, %r17;
	st.shared.f32 	[%r6], %f64;
	add.s32 	%r13, %r11, %r1;
	setp.ge.s32 	%p8, %r13, %r16;
	mov.f32 	%f65, 0f00000000;
	or.pred  	%p9, %p8, %p7;
	@%p9 bra 	$L__BB0_10;
	mad.lo.s32 	%r32, %r13, %r17, %r4;
	mul.wide.s32 	%rd20, %r32, 4;
	add.s64 	%rd21, %rd2, %rd20;
	ld.global.f32 	%f65, [%rd21];
$L__BB0_10:
	st.shared.f32 	[%r8], %f65;
	bar.sync 	0;
	ld.shared.f32 	%f15, [%r5];
	ld.shared.f32 	%f16, [%r9];
	fma.rn.f32 	%f17, %f15, %f16, %f66;
	ld.shared.f32 	%f18, [%r5+4];
	ld.shared.f32 	%f19, [%r9+64];
	fma.rn.f32 	%f20, %f18, %f19, %f17;
	ld.shared.f32 	%f21, [%r5+8];
	ld.shared.f32 	%f22, [%r9+128];
	fma.rn.f32 	%f23, %f21, %f22, %f20;
	ld.shared.f32 	%f24, [%r5+12];
	ld.shared.f32 	%f25, [%r9+192];
	fma.rn.f32 	%f26, %f24, %f25, %f23;
	ld.shared.f32 	%f27, [%r5+16];
	ld.shared.f32 	%f28, [%r9+256];
	fma.rn.f32 	%f29, %f27, %f28, %f26;
	ld.shared.f32 	%f30, [%r5+20];
	ld.shared.f32 	%f31, [%r9+320];
	fma.rn.f32 	%f32, %f30, %f31, %f29;
	ld.shared.f32 	%f33, [%r5+24];
	ld.shared.f32 	%f34, [%r9+384];
	fma.rn.f32 	%f35, %f33, %f34, %f32;
	ld.shared.f32 	%f36, [%r5+28];
	ld.shared.f32 	%f37, [%r9+448];
	fma.rn.f32 	%f38, %f36, %f37, %f35;
	ld.shared.f32 	%f39, [%r5+32];
	ld.shared.f32 	%f40, [%r9+512];
	fma.rn.f32 	%f41, %f39, %f40, %f38;
	ld.shared.f32 	%f42, [%r5+36];
	ld.shared.f32 	%f43, [%r9+576];
	fma.rn.f32 	%f44, %f42, %f43, %f41;
	ld.shared.f32 	%f45, [%r5+40];
	ld.shared.f32 	%f46, [%r9+640];
	fma.rn.f32 	%f47, %f45, %f46, %f44;
	ld.shared.f32 	%f48, [%r5+44];
	ld.shared.f32 	%f49, [%r9+704];
	fma.rn.f32 	%f50, %f48, %f49, %f47;
	ld.shared.f32 	%f51, [%r5+48];
	ld.shared.f32 	%f52, [%r9+768];
	fma.rn.f32 	%f53, %f51, %f52, %f50;
	ld.shared.f32 	%f54, [%r5+52];
	ld.shared.f32 	%f55, [%r9+832];
	fma.rn.f32 	%f56, %f54, %f55, %f53;
	ld.shared.f32 	%f57, [%r5+56];
	ld.shared.f32 	%f58, [%r9+896];
	fma.rn.f32 	%f59, %f57, %f58, %f56;
	ld.shared.f32 	%f60, [%r5+60];
	ld.shared.f32 	%f61, [%r9+960];
	fma.rn.f32 	%f66, %f60, %f61, %f59;
	bar.sync 	0;
	add.s32 	%r35, %r35, 1;
	cvt.rn.f32.u32 	%f62, %r35;
	setp.gt.f32 	%p10, %f1, %f62;
	@%p10 bra 	$L__BB0_6;
$L__BB0_11:
	setp.ge.s32 	%p11, %r3, %r15;
	setp.ge.s32 	%p12, %r4, %r17;
	or.pred  	%p13, %p11, %p12;
	@%p13 bra 	$L__BB0_13;
	mad.lo.s32 	%r34, %r17, %r3, %r4;
	cvta.to.global.u64 	%rd22, %rd5;
	mul.wide.u32 	%rd23, %r34, 4;
	add.s64 	%rd24, %rd22, %rd23;
	st.global.f32 	[%rd24], %f66;
$L__BB0_13:
	ret;

}


// ===== COMPILED SASS (sm_100) =====

	.target	sm_100

	.elftype	@"ET_EXEC"


//--------------------- .note.nv.tkinfo           --------------------------
	.section	.note.nv.tkinfo,"",@"SHT_NOTE"
	.sectionflags	@"SHF_NOTE_NV_TKINFO"
	.tkinfo
        /*0018*/ 	.word	0x00000002
        /*0030*/ 	.string	""
        /*0030*/ 	.string	"ptxas"
        /*0030*/ 	.string	"Cuda compilation tools, release 13.0, V13.0.88"
        /*0030*/ 	.string	"Build cuda_13.0.r13.0/compiler.36424714_0"
        /*0030*/ 	.string	"-arch sm_100 -m 64 "



//--------------------- .note.nv.cuinfo           --------------------------
	.section	.note.nv.cuinfo,"",@"SHT_NOTE"
	.sectionflags	@"SHF_NOTE_NV_CUINFO"
        /*0018*/ 	.short	0x0002
        /*001a*/ 	.short	0x0064
        /*001c*/ 	.short	0x0082
	.zero		2


//--------------------- .nv.info                  --------------------------
	.section	.nv.info,"",@"SHT_CUDA_INFO"
	.align	4


	//----- nvinfo : EIATTR_REGCOUNT
	.align		4
        /*0000*/ 	.byte	0x04, 0x2f
        /*0002*/ 	.short	(.L_5 - .L_4)
	.align		4
.L_4:
        /*0004*/ 	.word	index@(_Z20tiled_mat_mul_kernelPfS_S_iii)
        /*0008*/ 	.word	0x00000020


	//----- nvinfo : EIATTR_FRAME_SIZE
	.align		4
.L_5:
        /*000c*/ 	.byte	0x04, 0x11
        /*000e*/ 	.short	(.L_7 - .L_6)
	.align		4
.L_6:
        /*0010*/ 	.word	index@(_Z20tiled_mat_mul_kernelPfS_S_iii)
        /*0014*/ 	.word	0x00000000


	//----- nvinfo : EIATTR_MIN_STACK_SIZE
	.align		4
.L_7:
        /*0018*/ 	.byte	0x04, 0x12
        /*001a*/ 	.short	(.L_9 - .L_8)
	.align		4
.L_8:
        /*001c*/ 	.word	index@(_Z20tiled_mat_mul_kernelPfS_S_iii)
        /*0020*/ 	.word	0x00000000
.L_9:


//--------------------- .nv.compat                --------------------------
	.section	.nv.compat,"",@"SHT_CUDA_COMPAT_INFO"
	.align	4
        /*0000*/ 	.byte	0x02, 0x09, 0x00, 0x00, 0x02, 0x02, 0x01, 0x00, 0x02, 0x05, 0x05, 0x00, 0x03, 0x07, 0x01, 0x01
        /*0010*/ 	.byte	0x02, 0x03, 0x00, 0x00, 0x02, 0x06, 0x01, 0x00, 0x04, 0x0b, 0x08, 0x00, 0x09, 0x00, 0x00, 0x00
        /*0020*/ 	.byte	0x00, 0x00, 0x00, 0x00


//--------------------- .nv.info._Z20tiled_mat_mul_kernelPfS_S_iii --------------------------
	.section	.nv.info._Z20tiled_mat_mul_kernelPfS_S_iii,"",@"SHT_CUDA_INFO"
	.sectionflags	@""
	.align	4


	//----- nvinfo : EIATTR_CUDA_API_VERSION
	.align		4
        /*0000*/ 	.byte	0x04, 0x37
        /*0002*/ 	.short	(.L_11 - .L_10)
.L_10:
        /*0004*/ 	.word	0x00000082


	//----- nvinfo : EIATTR_KPARAM_INFO
	.align		4
.L_11:
        /*0008*/ 	.byte	0x04, 0x17
        /*000a*/ 	.short	(.L_13 - .L_12)
.L_12:
        /*000c*/ 	.word	0x00000000
        /*0010*/ 	.short	0x0005
        /*0012*/ 	.short	0x0020
        /*0014*/ 	.byte	0x00, 0xf0, 0x11, 0x00


	//----- nvinfo : EIATTR_KPARAM_INFO
	.align		4
.L_13:
        /*0018*/ 	.byte	0x04, 0x17
        /*001a*/ 	.short	(.L_15 - .L_14)
.L_14:
        /*001c*/ 	.word	0x00000000
        /*0020*/ 	.short	0x0004
        /*0022*/ 	.short	0x001c
        /*0024*/ 	.byte	0x00, 0xf0, 0x11, 0x00


	//----- nvinfo : EIATTR_KPARAM_INFO
	.align		4
.L_15:
        /*0028*/ 	.byte	0x04, 0x17
        /*002a*/ 	.short	(.L_17 - .L_16)
.L_16:
        /*002c*/ 	.word	0x00000000
        /*0030*/ 	.short	0x0003
        /*0032*/ 	.short	0x0018
        /*0034*/ 	.byte	0x00, 0xf0, 0x11, 0x00


	//----- nvinfo : EIATTR_KPARAM_INFO
	.align		4
.L_17:
        /*0038*/ 	.byte	0x04, 0x17
        /*003a*/ 	.short	(.L_19 - .L_18)
.L_18:
        /*003c*/ 	.word	0x00000000
        /*0040*/ 	.short	0x0002
        /*0042*/ 	.short	0x0010
        /*0044*/ 	.byte	0x00, 0xf5, 0x21, 0x00


	//----- nvinfo : EIATTR_KPARAM_INFO
	.align		4
.L_19:
        /*0048*/ 	.byte	0x04, 0x17
        /*004a*/ 	.short	(.L_21 - .L_20)
.L_20:
        /*004c*/ 	.word	0x00000000
        /*0050*/ 	.short	0x0001
        /*0052*/ 	.short	0x0008
        /*0054*/ 	.byte	0x00, 0xf5, 0x21, 0x00


	//----- nvinfo : EIATTR_KPARAM_INFO
	.align		4
.L_21:
        /*0058*/ 	.byte	0x04, 0x17
        /*005a*/ 	.short	(.L_23 - .L_22)
.L_22:
        /*005c*/ 	.word	0x00000000
        /*0060*/ 	.short	0x0000
        /*0062*/ 	.short	0x0000
        /*0064*/ 	.byte	0x00, 0xf5, 0x21, 0x00


	//----- nvinfo : EIATTR_SPARSE_MMA_MASK
	.align		4
.L_23:
        /*0068*/ 	.byte	0x03, 0x50
        /*006a*/ 	.short	0x0000


	//----- nvinfo : EIATTR_MAXREG_COUNT
	.align		4
        /*006c*/ 	.byte	0x03, 0x1b
        /*006e*/ 	.short	0x00ff


	//----- nvinfo : EIATTR_NUM_BARRIERS
	.align		4
        /*0070*/ 	.byte	0x02, 0x4c
        /*0072*/ 	.byte	0x01
	.zero		1


	//----- nvinfo : EIATTR_EXTERNS
	.align		4
        /*0074*/ 	.byte	0x04, 0x0f
        /*0076*/ 	.short	(.L_25 - .L_24)


	//   ....[0]....
	.align		4
.L_24:
        /*0078*/ 	.word	index@(__assertfail)


	//----- nvinfo : EIATTR_MERCURY_ISA_VERSION
	.align		4
.L_25:
        /*007c*/ 	.byte	0x03, 0x5f
        /*007e*/ 	.short	0x0101


	//----- nvinfo : EIATTR_VRC_CTA_INIT_COUNT
	.align		4
        /*0080*/ 	.byte	0x02, 0x4a
	.zero		1
	.zero		1


	//----- nvinfo : EIATTR_SYSCALL_OFFSETS
	.align		4
        /*0084*/ 	.byte	0x04, 0x46
        /*0086*/ 	.short	(.L_27 - .L_26)


	//   ....[0]....
.L_26:
        /*0088*/ 	.word	0x00000150


	//   ....[1]....
        /*008c*/ 	.word	0x00000280


	//----- nvinfo : EIATTR_EXIT_INSTR_OFFSETS
	.align		4
.L_27:
        /*0090*/ 	.byte	0x04, 0x1c
        /*0092*/ 	.short	(.L_29 - .L_28)


	//   ....[0]....
.L_28:
        /*0094*/ 	.word	0x00000870


	//   ....[1]....
        /*0098*/ 	.word	0x000008e0


	//----- nvinfo : EIATTR_CRS_STACK_SIZE
	.align		4
.L_29:
        /*009c*/ 	.byte	0x04, 0x1e
        /*009e*/ 	.short	(.L_31 - .L_30)
.L_30:
        /*00a0*/ 	.word	0x00000000


	//----- nvinfo : EIATTR_CBANK_PARAM_SIZE
	.align		4
.L_31:
        /*00a4*/ 	.byte	0x03, 0x19
        /*00a6*/ 	.short	0x0024


	//----- nvinfo : EIATTR_PARAM_CBANK
	.align		4
        /*00a8*/ 	.byte	0x04, 0x0a
        /*00aa*/ 	.short	(.L_33 - .L_32)
	.align		4
.L_32:
        /*00ac*/ 	.word	index@(.nv.constant0._Z20tiled_mat_mul_kernelPfS_S_iii)
        /*00b0*/ 	.short	0x0380
        /*00b2*/ 	.short	0x0024


	//----- nvinfo : EIATTR_SW_WAR
	.align		4
.L_33:
        /*00b4*/ 	.byte	0x04, 0x36
        /*00b6*/ 	.short	(.L_35 - .L_34)
.L_34:
        /*00b8*/ 	.word	0x00000008
.L_35:


//--------------------- .nv.callgraph             --------------------------
	.section	.nv.callgraph,"",@"SHT_CUDA_CALLGRAPH"
	.align	4
	.sectionentsize	8
	.align		4
        /*0000*/ 	.word	0x00000000
	.align		4
        /*0004*/ 	.word	0xffffffff
	.align		4
        /*0008*/ 	.word	index@(_Z20tiled_mat_mul_kernelPfS_S_iii)
	.align		4
        /*000c*/ 	.word	index@(__assertfail)
	.align		4
        /*0010*/ 	.word	0x00000000
	.align		4
        /*0014*/ 	.word	0xfffffffe
	.align		4
        /*0018*/ 	.word	0x00000000
	.align		4
        /*001c*/ 	.word	0xfffffffd
	.align		4
        /*0020*/ 	.word	0x00000000
	.align		4
        /*0024*/ 	.word	0xfffffffc


//--------------------- .nv.constant4             --------------------------
	.section	.nv.constant4,"a",@progbits
	.align	8
	.align		8
.nv.constant4:
        /*0000*/ 	.dword	__assertfail
	.align		8
        /*0008*/ 	.dword	__unnamed_1
	.align		8
        /*0010*/ 	.dword	$str
	.align		8
        /*0018*/ 	.dword	$str$1
	.align		8
        /*0020*/ 	.dword	$str$2


//--------------------- .text._Z20tiled_mat_mul_kernelPfS_S_iii --------------------------
	.section	.text._Z20tiled_mat_mul_kernelPfS_S_iii,"ax",@progbits
	.align	128
        .global         _Z20tiled_mat_mul_kernelPfS_S_iii
        .type           _Z20tiled_mat_mul_kernelPfS_S_iii,@function
        .size           _Z20tiled_mat_mul_kernelPfS_S_iii,(.L_x_5 - _Z20tiled_mat_mul_kernelPfS_S_iii)
        .other          _Z20tiled_mat_mul_kernelPfS_S_iii,@"STO_CUDA_ENTRY STV_DEFAULT"
_Z20tiled_mat_mul_kernelPfS_S_iii:
.text._Z20tiled_mat_mul_kernelPfS_S_iii:
[----:B------:R-:W0:Y:S01]  /*0000*/  LDC R1, c[0x0][0x37c] ;  /* 0x0000df00ff017b82 */ /* 0x000e220000000800 */
[----:B------:R-:W1:Y:S01]  /*0010*/  LDCU UR4, c[0x0][0x360] ;  /* 0x00006c00ff0477ac */ /* 0x000e620008000800 */
[----:B------:R-:W2:Y:S01]  /*0020*/  LDCU UR38, c[0x0][0x3a0] ;  /* 0x00007400ff2677ac */ /* 0x000ea20008000800 */
[----:B------:R-:W3:Y:S01]  /*0030*/  LDCU.64 UR36, c[0x0][0x398] ;  /* 0x00007300ff2477ac */ /* 0x000ee20008000a00 */
[----:B-1----:R-:W-:-:S09]  /*0040*/  UISETP.NE.AND UP0, UPT, UR4, 0x10, UPT ;  /* 0x000000100400788c */ /* 0x002fd2000bf05270 */
[----:B--23--:R-:W-:Y:S05]  /*0050*/  BRA.U !UP0, `(.L_x_0) ;  /* 0x0000000108407547 */ /* 0x00cfea000b800000 */
[----:B------:R-:W-:Y:S01]  /*0060*/  MOV R0, 0x0 ;  /* 0x0000000000007802 */ /* 0x000fe20000000f00 */
[----:B------:R-:W1:Y:S01]  /*0070*/  LDCU.64 UR4, c[0x4][0x10] ;  /* 0x01000200ff0477ac */ /* 0x000e620008000a00 */
[----:B------:R-:W-:Y:S02]  /*0080*/  HFMA2 R8, -RZ, RZ, 0, 6.55651092529296875e-07 ;  /* 0x0000000bff087431 */ /* 0x000fe400000001ff */
[----:B------:R-:W-:Y:S01]  /*0090*/  IMAD.MOV.U32 R12, RZ, RZ, 0x1 ;  /* 0x00000001ff0c7424 */ /* 0x000fe200078e00ff */
[----:B------:R2:W3:Y:S01]  /*00a0*/  LDC.64 R2, c[0x4][R0] ;  /* 0x0100000000027b82 */ /* 0x0004e20000000a00 */
[----:B------:R-:W4:Y:S01]  /*00b0*/  LDCU.64 UR6, c[0x4][0x18] ;  /* 0x01000300ff0677ac */ /* 0x000f220008000a00 */
[----:B------:R-:W-:Y:S01]  /*00c0*/  MOV R13, RZ ;  /* 0x000000ff000d7202 */ /* 0x000fe20000000f00 */
[----:B------:R-:W5:Y:S01]  /*00d0*/  LDCU.64 UR8, c[0x4][0x8] ;  /* 0x01000100ff0877ac */ /* 0x000f620008000a00 */
[----:B-1----:R-:W-:Y:S01]  /*00e0*/  MOV R4, UR4 ;  /* 0x0000000400047c02 */ /* 0x002fe20008000f00 */
[----:B------:R-:W-:Y:S01]  /*00f0*/  IMAD.U32 R5, RZ, RZ, UR5 ;  /* 0x00000005ff057e24 */ /* 0x000fe2000f8e00ff */
[----:B----4-:R-:W-:Y:S01]  /*0100*/  MOV R6, UR6 ;  /* 0x0000000600067c02 */ /* 0x010fe20008000f00 */
[----:B------:R-:W-:Y:S01]  /*0110*/  IMAD.U32 R7, RZ, RZ, UR7 ;  /* 0x00000007ff077e24 */ /* 0x000fe2000f8e00ff */
[----:B-----5:R-:W-:Y:S01]  /*0120*/  MOV R10, UR8 ;  /* 0x00000008000a7c02 */ /* 0x020fe20008000f00 */
[----:B--2---:R-:W-:-:S07]  /*0130*/  IMAD.U32 R11, RZ, RZ, UR9 ;  /* 0x00000009ff0b7e24 */ /* 0x004fce000f8e00ff */
[----:B------:R-:W-:-:S07]  /*0140*/  LEPC R20, `(.L_x_0) ;  /* 0x000000001014794e */ /* 0x000fce0000000000 */
[----:B0--3--:R-:W-:Y:S05]  /*0150*/  CALL.ABS.NOINC R2 ;  /* 0x0000000002007343 */ /* 0x009fea0003c00000 */
.L_x_0:
[----:B------:R-:W1:Y:S02]  /*0160*/  LDCU UR4, c[0x0][0x364] ;  /* 0x00006c80ff0477ac */ /* 0x000e640008000800 */
[----:B-1----:R-:W-:-:S09]  /*0170*/  UISETP.NE.AND UP0, UPT, UR4, 0x10, UPT ;  /* 0x000000100400788c */ /* 0x002fd2000bf05270 */
[----:B------:R-:W-:Y:S05]  /*0180*/  BRA.U !UP0, `(.L_x_1) ;  /* 0x0000000108407547 */ /* 0x000fea000b800000 */
[----:B------:R-:W-:Y:S01]  /*0190*/  MOV R0, 0x0 ;  /* 0x0000000000007802 */ /* 0x000fe20000000f00 */
[----:B------:R-:W1:Y:S01]  /*01a0*/  LDCU.64 UR4, c[0x4][0x20] ;  /* 0x01000400ff0477ac */ /* 0x000e620008000a00 */
[----:B------:R-:W-:Y:S02]  /*01b0*/  HFMA2 R12, -RZ, RZ, 0, 5.9604644775390625e-08 ;  /* 0x00000001ff0c7431 */ /* 0x000fe400000001ff */
[----:B------:R-:W-:Y:S01]  /*01c0*/  IMAD.MOV.U32 R8, RZ, RZ, 0xc ;  /* 0x0000000cff087424 */ /* 0x000fe200078e00ff */
[----:B------:R2:W3:Y:S01]  /*01d0*/  LDC.64 R2, c[0x4][R0] ;  /* 0x0100000000027b82 */ /* 0x0004e20000000a00 */
[----:B------:R-:W4:Y:S01]  /*01e0*/  LDCU.64 UR6, c[0x4][0x18] ;  /* 0x01000300ff0677ac */ /* 0x000f220008000a00 */
[----:B------:R-:W-:Y:S01]  /*01f0*/  IMAD.MOV.U32 R13, RZ, RZ, RZ ;  /* 0x000000ffff0d7224 */ /* 0x000fe200078e00ff */
[----:B------:R-:W5:Y:S01]  /*0200*/  LDCU.64 UR8, c[0x4][0x8] ;  /* 0x01000100ff0877ac */ /* 0x000f620008000a00 */
[----:B-1----:R-:W-:Y:S01]  /*0210*/  IMAD.U32 R4, RZ, RZ, UR4 ;  /* 0x00000004ff047e24 */ /* 0x002fe2000f8e00ff */
[----:B------:R-:W-:Y:S01]  /*0220*/  MOV R5, UR5 ;  /* 0x0000000500057c02 */ /* 0x000fe20008000f00 */
[----:B----4-:R-:W-:Y:S01]  /*0230*/  IMAD.U32 R6, RZ, RZ, UR6 ;  /* 0x00000006ff067e24 */ /* 0x010fe2000f8e00ff */
[----:B------:R-:W-:Y:S01]  /*0240*/  MOV R7, UR7 ;  /* 0x0000000700077c02 */ /* 0x000fe20008000f00 */
[----:B-----5:R-:W-:Y:S01]  /*0250*/  IMAD.U32 R10, RZ, RZ, UR8 ;  /* 0x00000008ff0a7e24 */ /* 0x020fe2000f8e00ff */
[----:B--2---:R-:W-:-:S07]  /*0260*/  MOV R11, UR9 ;  /* 0x00000009000b7c02 */ /* 0x004fce0008000f00 */
[----:B------:R-:W-:-:S07]  /*0270*/  LEPC R20, `(.L_x_1) ;  /* 0x000000001014794e */ /* 0x000fce0000000000 */
[----:B0--3--:R-:W-:Y:S05]  /*0280*/  CALL.ABS.NOINC R2 ;  /* 0x0000000002007343 */ /* 0x009fea0003c00000 */
.L_x_1:
[----:B------:R-:W1:Y:S01]  /*0290*/  LDCU UR4, c[0x0][0x39c] ;  /* 0x00007380ff0477ac */ /* 0x000e620008000800 */
[----:B------:R-:W2:Y:S01]  /*02a0*/  S2R R15, SR_CTAID.Y ;  /* 0x00000000000f7919 */ /* 0x000ea20000002600 */
[----:B------:R-:W-:Y:S01]  /*02b0*/  MOV R25, RZ ;  /* 0x000000ff00197202 */ /* 0x000fe20000000f00 */
[----:B------:R-:W2:Y:S01]  /*02c0*/  S2R R0, SR_TID.Y ;  /* 0x0000000000007919 */ /* 0x000ea20000002200 */
[----:B------:R-:W3:Y:S01]  /*02d0*/  S2R R5, SR_CTAID.X ;  /* 0x0000000000057919 */ /* 0x000ee20000002500 */
[----:B------:R-:W3:Y:S01]  /*02e0*/  S2R R12, SR_TID.X ;  /* 0x00000000000c7919 */ /* 0x000ee20000002100 */
[----:B-1----:R-:W-:-:S05]  /*02f0*/  I2FP.F32.S32 R2, UR4 ;  /* 0x0000000400027c45 */ /* 0x002fca0008201400 */
[----:B------:R-:W-:Y:S02]  /*0300*/  FMUL R13, R2, 0.0625 ;  /* 0x3d800000020d7820 */ /* 0x000fe40000400000 */
[----:B------:R-:W1:Y:S04]  /*0310*/  LDC.64 R2, c[0x0][0x358] ;  /* 0x0000d600ff027b82 */ /* 0x000e680000000a00 */
[----:B------:R-:W4:Y:S01]  /*0320*/  FRND.CEIL R13, R13 ;  /* 0x0000000d000d7307 */ /* 0x000f220000209000 */
[----:B--2---:R-:W-:Y:S01]  /*0330*/  IMAD R15, R15, 0x10, R0 ;  /* 0x000000100f0f7824 */ /* 0x004fe200078e0200 */
[----:B----4-:R-:W-:Y:S02]  /*0340*/  FSETP.GT.AND P0, PT, R13, RZ, PT ;  /* 0x000000ff0d00720b */ /* 0x010fe40003f04000 */
[----:B---3--:R-:W-:-:S11]  /*0350*/  LEA R16, R5, R12, 0x4 ;  /* 0x0000000c05107211 */ /* 0x008fd600078e20ff */
[----:B------:R-:W-:Y:S05]  /*0360*/  @!P0 BRA `(.L_x_2) ;  /* 0x0000000400308947 */ /* 0x000fea0003800000 */
[----:B------:R-:W2:Y:S01]  /*0370*/  S2UR UR6, SR_CgaCtaId ;  /* 0x00000000000679c3 */ /* 0x000ea20000008800 */
[----:B------:R-:W-:Y:S01]  /*0380*/  UMOV UR4, 0x400 ;  /* 0x0000040000047882 */ /* 0x000fe20000000000 */
[----:B------:R-:W-:Y:S01]  /*0390*/  HFMA2 R21, -RZ, RZ, 0, 0 ;  /* 0x00000000ff157431 */ /* 0x000fe200000001ff */
[----:B------:R-:W-:Y:S01]  /*03a0*/  UIADD3 UR5, UPT, UPT, UR4, 0x400, URZ ;  /* 0x0000040004057890 */ /* 0x000fe2000fffe0ff */
[----:B------:R-:W-:Y:S01]  /*03b0*/  IMAD.MOV.U32 R25, RZ, RZ, RZ ;  /* 0x000000ffff197224 */ /* 0x000fe200078e00ff */
[----:B--2---:R-:W-:Y:S02]  /*03c0*/  ULEA UR4, UR6, UR4, 0x18 ;  /* 0x0000000406047291 */ /* 0x004fe4000f8ec0ff */
[----:B------:R-:W-:-:S04]  /*03d0*/  ULEA UR5, UR6, UR5, 0x18 ;  /* 0x0000000506057291 */ /* 0x000fc8000f8ec0ff */
[----:B------:R-:W-:Y:S02]  /*03e0*/  LEA R17, R0, UR4, 0x6 ;  /* 0x0000000400117c11 */ /* 0x000fe4000f8e30ff */
[----:B------:R-:W-:-:S03]  /*03f0*/  LEA R19, R12, UR5, 0x2 ;  /* 0x000000050c137c11 */ /* 0x000fc6000f8e10ff */
[----:B------:R-:W-:Y:S01]  /*0400*/  IMAD R18, R12, 0x4, R17 ;  /* 0x000000040c127824 */ /* 0x000fe200078e0211 */
[----:B------:R-:W-:-:S07]  /*0410*/  LEA R14, R0, R19, 0x6 ;  /* 0x00000013000e7211 */ /* 0x000fce00078e30ff */
.L_x_3:
[C---:B------:R-:W-:Y:S01]  /*0420*/  IMAD R8, R21.reuse, 0x10, R12 ;  /* 0x0000001015087824 */ /* 0x040fe200078e020c */
[----:B------:R-:W-:Y:S01]  /*0430*/  ISETP.GE.AND P1, PT, R16, UR38, PT ;  /* 0x0000002610007c0c */ /* 0x000fe2000bf26270 */
[----:B------:R-:W-:Y:S01]  /*0440*/  IMAD.MOV.U32 R27, RZ, RZ, RZ ;  /* 0x000000ffff1b7224 */ /* 0x000fe200078e00ff */
[----:B------:R-:W-:Y:S02]  /*0450*/  LEA R11, R21, R0, 0x4 ;  /* 0x00000000150b7211 */ /* 0x000fe400078e20ff */
[----:B------:R-:W-:Y:S02]  /*0460*/  ISETP.GE.AND P0, PT, R8, UR37, PT ;  /* 0x0000002508007c0c */ /* 0x000fe4000bf06270 */
[----:B------:R-:W-:Y:S02]  /*0470*/  ISETP.GE.OR P1, PT, R11, UR37, P1 ;  /* 0x000000250b007c0c */ /* 0x000fe40008f26670 */
[----:B------:R-:W-:-:S11]  /*0480*/  ISETP.GE.OR P0, PT, R15, UR36, P0 ;  /* 0x000000240f007c0c */ /* 0x000fd60008706670 */
[----:B------:R-:W2:Y:S01]  /*0490*/  @!P1 LDC.64 R6, c[0x0][0x388] ;  /* 0x0000e200ff069b82 */ /* 0x000ea20000000a00 */
[C---:B-1----:R-:W-:Y:S01]  /*04a0*/  @!P1 R2UR UR6, R2.reuse ;  /* 0x00000000020692ca */ /* 0x042fe200000e0000 */
[----:B------:R-:W-:Y:S01]  /*04b0*/  @!P0 IMAD R9, R15, UR37, R8 ;  /* 0x000000250f098c24 */ /* 0x000fe2000f8e0208 */
[----:B------:R-:W-:Y:S02]  /*04c0*/  @!P0 R2UR UR4, R2 ;  /* 0x00000000020482ca */ /* 0x000fe400000e0000 */
[C---:B------:R-:W-:Y:S02]  /*04d0*/  @!P0 R2UR UR5, R3.reuse ;  /* 0x00000000030582ca */ /* 0x040fe400000e0000 */
[----:B------:R-:W-:Y:S01]  /*04e0*/  @!P1 R2UR UR7, R3 ;  /* 0x00000000030792ca */ /* 0x000fe200000e0000 */
[----:B------:R-:W1:Y:S01]  /*04f0*/  @!P0 LDC.64 R4, c[0x0][0x380] ;  /* 0x0000e000ff048b82 */ /* 0x000e620000000a00 */
[----:B------:R-:W-:Y:S01]  /*0500*/  MOV R24, RZ ;  /* 0x000000ff00187202 */ /* 0x000fe20000000f00 */
[----:B-1----:R-:W-:-:S04]  /*0510*/  @!P0 IMAD.WIDE R4, R9, 0x4, R4 ;  /* 0x0000000409048825 */ /* 0x002fc800078e0204 */
[----:B------:R-:W-:-:S04]  /*0520*/  @!P1 IMAD R9, R11, UR38, R16 ;  /* 0x000000260b099c24 */ /* 0x000fc8000f8e0210 */
[----:B------:R-:W3:Y:S01]  /*0530*/  @!P0 LDG.E R27, desc[UR4][R4.64] ;  /* 0x00000004041b8981 */ /* 0x000ee2000c1e1900 */
[----:B--2---:R-:W-:-:S05]  /*0540*/  @!P1 IMAD.WIDE R6, R9, 0x4, R6 ;  /* 0x0000000409069825 */ /* 0x004fca00078e0206 */
[----:B------:R-:W2:Y:S01]  /*0550*/  @!P1 LDG.E R24, desc[UR6][R6.64] ;  /* 0x0000000606189981 */ /* 0x000ea2000c1e1900 */
[----:B------:R-:W-:Y:S05]  /*0560*/  WARPSYNC.ALL ;  /* 0x0000000000007948 */ /* 0x000fea0003800000 */
[----:B------:R-:W-:Y:S01]  /*0570*/  IADD3 R21, PT, PT, R21, 0x1, RZ ;  /* 0x0000000115157810 */ /* 0x000fe20007ffe0ff */
[----:B---3--:R-:W-:Y:S04]  /*0580*/  STS [R18], R27 ;  /* 0x0000001b12007388 */ /* 0x008fe80000000800 */
[----:B--2---:R-:W-:Y:S01]  /*0590*/  STS [R14], R24 ;  /* 0x000000180e007388 */ /* 0x004fe20000000800 */
[----:B------:R-:W-:Y:S06]  /*05a0*/  BAR.SYNC.DEFER_BLOCKING 0x0 ;  /* 0x0000000000007b1d */ /* 0x000fec0000010000 */
[----:B------:R-:W-:Y:S04]  /*05b0*/  LDS R22, [R19] ;  /* 0x0000000013167984 */ /* 0x000fe80000000800 */
[----:B------:R-:W1:Y:S04]  /*05c0*/  LDS.128 R8, [R17] ;  /* 0x0000000011087984 */ /* 0x000e680000000c00 */
[----:B------:R-:W2:Y:S04]  /*05d0*/  LDS R26, [R19+0x40] ;  /* 0x00004000131a7984 */ /* 0x000ea80000000800 */
[----:B------:R-:W3:Y:S04]  /*05e0*/  LDS R29, [R19+0x80] ;  /* 0x00008000131d7984 */ /* 0x000ee80000000800 */
[----:B------:R-:W4:Y:S04]  /*05f0*/  LDS R20, [R19+0xc0] ;  /* 0x0000c00013147984 */ /* 0x000f280000000800 */
[----:B------:R-:W-:Y:S04]  /*0600*/  LDS R23, [R19+0x100] ;  /* 0x0001000013177984 */ /* 0x000fe80000000800 */
[----:B------:R-:W5:Y:S04]  /*0610*/  LDS.128 R4, [R17+0x10] ;  /* 0x0000100011047984 */ /* 0x000f680000000c00 */
[----:B------:R-:W-:Y:S04]  /*0620*/  LDS R27, [R19+0x180] ;  /* 0x00018000131b7984 */ /* 0x000fe80000000800 */
[----:B------:R-:W-:Y:S01]  /*0630*/  LDS R24, [R19+0x1c0] ;  /* 0x0001c00013187984 */ /* 0x000fe20000000800 */
[----:B-1----:R-:W-:-:S03]  /*0640*/  FFMA R8, R8, R22, R25 ;  /* 0x0000001608087223 */ /* 0x002fc60000000019 */
[----:B------:R-:W1:Y:S01]  /*0650*/  LDS R22, [R19+0x140] ;  /* 0x0001400013167984 */ /* 0x000e620000000800 */
[----:B--2---:R-:W-:-:S03]  /*0660*/  FFMA R8, R26, R9, R8 ;  /* 0x000000091a087223 */ /* 0x004fc60000000008 */
[----:B------:R-:W-:Y:S01]  /*0670*/  LDS R25, [R19+0x200] ;  /* 0x0002000013197984 */ /* 0x000fe20000000800 */
[----:B---3--:R-:W-:-:S04]  /*0680*/  FFMA R29, R29, R10, R8 ;  /* 0x0000000a1d1d7223 */ /* 0x008fc80000000008 */
[----:B----4-:R-:W-:Y:S02]  /*0690*/  FFMA R29, R20, R11, R29 ;  /* 0x0000000b141d7223 */ /* 0x010fe4000000001d */
[----:B------:R-:W2:Y:S04]  /*06a0*/  LDS.128 R8, [R17+0x20] ;  /* 0x0000200011087984 */ /* 0x000ea80000000c00 */
[----:B------:R-:W3:Y:S01]  /*06b0*/  LDS R20, [R19+0x240] ;  /* 0x0002400013147984 */ /* 0x000ee20000000800 */
[----:B-----5:R-:W-:-:S04]  /*06c0*/  FFMA R23, R4, R23, R29 ;  /* 0x0000001704177223 */ /* 0x020fc8000000001d */
[----:B-1----:R-:W-:Y:S02]  /*06d0*/  FFMA R22, R22, R5, R23 ;  /* 0x0000000516167223 */ /* 0x002fe40000000017 */
[----:B------:R-:W1:Y:S02]  /*06e0*/  LDS R23, [R19+0x280] ;  /* 0x0002800013177984 */ /* 0x000e640000000800 */
[----:B------:R-:W-:Y:S02]  /*06f0*/  FFMA R27, R27, R6, R22 ;  /* 0x000000061b1b7223 */ /* 0x000fe40000000016 */
[----:B------:R-:W4:Y:S02]  /*0700*/  LDS R22, [R19+0x2c0] ;  /* 0x0002c00013167984 */ /* 0x000f240000000800 */
[----:B------:R-:W-:Y:S02]  /*0710*/  FFMA R29, R24, R7, R27 ;  /* 0x00000007181d7223 */ /* 0x000fe4000000001b */
[----:B------:R-:W-:Y:S04]  /*0720*/  LDS R27, [R19+0x300] ;  /* 0x00030000131b7984 */ /* 0x000fe80000000800 */
[----:B------:R-:W5:Y:S01]  /*0730*/  LDS.128 R4, [R17+0x30] ;  /* 0x0000300011047984 */ /* 0x000f620000000c00 */
[----:B--2---:R-:W-:-:S03]  /*0740*/  FFMA R25, R8, R25, R29 ;  /* 0x0000001908197223 */ /* 0x004fc6000000001d */
[----:B------:R-:W2:Y:S01]  /*0750*/  LDS R8, [R19+0x340] ;  /* 0x0003400013087984 */ /* 0x000ea20000000800 */
[----:B---3--:R-:W-:-:S03]  /*0760*/  FFMA R24, R20, R9, R25 ;  /* 0x0000000914187223 */ /* 0x008fc60000000019 */
[----:B------:R-:W3:Y:S04]  /*0770*/  LDS R9, [R19+0x380] ;  /* 0x0003800013097984 */ /* 0x000ee80000000800 */
[----:B------:R-:W0:Y:S01]  /*0780*/  LDS R20, [R19+0x3c0] ;  /* 0x0003c00013147984 */ /* 0x000e220000000800 */
[----:B-1----:R-:W-:-:S04]  /*0790*/  FFMA R23, R23, R10, R24 ;  /* 0x0000000a17177223 */ /* 0x002fc80000000018 */
[----:B----4-:R-:W-:-:S04]  /*07a0*/  FFMA R11, R22, R11, R23 ;  /* 0x0000000b160b7223 */ /* 0x010fc80000000017 */
[----:B-----5:R-:W-:Y:S01]  /*07b0*/  FFMA R11, R4, R27, R11 ;  /* 0x0000001b040b7223 */ /* 0x020fe2000000000b */
[----:B------:R-:W-:Y:S01]  /*07c0*/  I2FP.F32.U32 R4, R21 ;  /* 0x0000001500047245 */ /* 0x000fe20000201000 */
[----:B------:R-:W-:Y:S03]  /*07d0*/  BAR.SYNC.DEFER_BLOCKING 0x0 ;  /* 0x0000000000007b1d */ /* 0x000fe60000010000 */
[----:B------:R-:W-:Y:S01]  /*07e0*/  FSETP.GT.AND P0, PT, R13, R4, PT ;  /* 0x000000040d00720b */ /* 0x000fe20003f04000 */
[----:B--2---:R-:W-:-:S04]  /*07f0*/  FFMA R8, R8, R5, R11 ;  /* 0x0000000508087223 */ /* 0x004fc8000000000b */
[----:B---3--:R-:W-:-:S04]  /*0800*/  FFMA R9, R9, R6, R8 ;  /* 0x0000000609097223 */ /* 0x008fc80000000008 */
[----:B0-----:R-:W-:-:S04]  /*0810*/  FFMA R25, R20, R7, R9 ;  /* 0x0000000714197223 */ /* 0x001fc80000000009 */
[----:B------:R-:W-:Y:S05]  /*0820*/  @P0 BRA `(.L_x_3) ;  /* 0xfffffff800fc0947 */ /* 0x000fea000383ffff */
.L_x_2:
[----:B------:R-:W2:Y:S01]  /*0830*/  LDC R7, c[0x0][0x3a0] ;  /* 0x0000e800ff077b82 */ /* 0x000ea20000000800 */
[----:B------:R-:W3:Y:S01]  /*0840*/  LDCU UR4, c[0x0][0x398] ;  /* 0x00007300ff0477ac */ /* 0x000ee20008000800 */
[----:B--2---:R-:W-:-:S04]  /*0850*/  ISETP.GE.AND P0, PT, R16, R7, PT ;  /* 0x000000071000720c */ /* 0x004fc80003f06270 */
[----:B---3--:R-:W-:-:S13]  /*0860*/  ISETP.GE.OR P0, PT, R15, UR4, P0 ;  /* 0x000000040f007c0c */ /* 0x008fda0008706670 */
[----:B------:R-:W-:Y:S05]  /*0870*/  @P0 EXIT ;  /* 0x000000000000094d */ /* 0x000fea0003800000 */
[----:B------:R-:W2:Y:S01]  /*0880*/  LDC.64 R4, c[0x0][0x390] ;  /* 0x0000e400ff047b82 */ /* 0x000ea20000000a00 */
[----:B-1----:R-:W-:Y:S02]  /*0890*/  R2UR UR4, R2 ;  /* 0x00000000020472ca */ /* 0x002fe400000e0000 */
[----:B------:R-:W-:Y:S01]  /*08a0*/  R2UR UR5, R3 ;  /* 0x00000000030572ca */ /* 0x000fe200000e0000 */
[----:B------:R-:W-:-:S04]  /*08b0*/  IMAD R3, R15, R7, R16 ;  /* 0x000000070f037224 */ /* 0x000fc800078e0210 */
[----:B--2---:R-:W-:-:S08]  /*08c0*/  IMAD.WIDE.U32 R2, R3, 0x4, R4 ;  /* 0x0000000403027825 */ /* 0x004fd000078e0004 */
[----:B------:R-:W-:Y:S01]  /*08d0*/  STG.E desc[UR4][R2.64], R25 ;  /* 0x0000001902007986 */ /* 0x000fe2000c101904 */
[----:B------:R-:W-:Y:S05]  /*08e0*/  EXIT ;  /* 0x000000000000794d */ /* 0x000fea0003800000 */
.L_x_4:
[----:B------:R-:W-:-:S00]  /*08f0*/  BRA `(.L_x_4) ;  /* 0xfffffffc00fc7947 */ /* 0x000fc0000383ffff */
[----:B------:R-:W-:-:S00]  /*0900*/  NOP ;  /* 0x0000000000007918 */ /* 0x000fc00000000000 */
[----:B------:R-:W-:-:S00]  /*0910*/  NOP ;  /* 0x0000000000007918 */ /* 0x000fc00000000000 */
[----:B------:R-:W-:-:S00]  /*0920*/  NOP ;  /* 0x0000000000007918 */ /* 0x000fc00000000000 */
[----:B------:R-:W-:-:S00]  /*0930*/  NOP ;  /* 0x0000000000007918 */ /* 0x000fc00000000000 */
[----:B------:R-:W-:-:S00]  /*0940*/  NOP ;  /* 0x0000000000007918 */ /* 0x000fc00000000000 */
[----:B------:R-:W-:-:S00]  /*0950*/  NOP ;  /* 0x0000000000007918 */ /* 0x000fc00000000000 */
[----:B------:R-:W-:-:S00]  /*0960*/  NOP ;  /* 0x0000000000007918 */ /* 0x000fc00000000000 */
[----:B------:R-:W-:-:S00]  /*0970*/  NOP ;  /* 0x0000000000007918 */ /* 0x000fc00000000000 */
.L_x_5:


//--------------------- .nv.global.init           --------------------------
	.section	.nv.global.init,"aw",@progbits
.nv.global.init:
	.type		$str$2,@object
	.size		$str$2,($str - $str$2)
$str$2:
        /*0000*/ 	.byte	0x54, 0x49, 0x4c, 0x45, 0x5f, 0x57, 0x49, 0x44, 0x54, 0x48, 0x20, 0x3d, 0x3d, 0x20, 0x62, 0x6c
        /*0010*/ 	.byte	0x6f, 0x63, 0x6b, 0x44, 0x69, 0x6d, 0x2e, 0x79, 0x00
	.type		$str,@object
	.size		$str,($str$1 - $str)
$str:
        /*0019*/ 	.byte	0x54, 0x49, 0x4c, 0x45, 0x5f, 0x57, 0x49, 0x44, 0x54, 0x48, 0x20, 0x3d, 0x3d, 0x20, 0x62, 0x6c
        /*0029*/ 	.byte	0x6f, 0x63, 0x6b, 0x44, 0x69, 0x6d, 0x2e, 0x78, 0x00
	.type		$str$1,@object
	.size		$str$1,(__unnamed_1 - $str$1)
$str$1:
        /*0032*/ 	.byte	0x2f, 0x74, 0x6d, 0x70, 0x2f, 0x73, 0x61, 0x73, 0x73, 0x5f, 0x63, 0x75, 0x5f, 0x64, 0x65, 0x77
        /*0042*/ 	.byte	0x30, 0x67, 0x73, 0x6f, 0x63, 0x2f, 0x6b, 0x2e, 0x63, 0x75, 0x00
	.type		__unnamed_1,@object
	.size		__unnamed_1,(.L_0 - __unnamed_1)
__unnamed_1:
        /*004d*/ 	.byte	0x76, 0x6f, 0x69, 0x64, 0x20, 0x74, 0x69, 0x6c, 0x65, 0x64, 0x5f, 0x6d, 0x61, 0x74, 0x5f, 0x6d
        /*005d*/ 	.byte	0x75, 0x6c, 0x5f, 0x6b, 0x65, 0x72, 0x6e, 0x65, 0x6c, 0x28, 0x66, 0x6c, 0x6f, 0x61, 0x74, 0x20
        /*006d*/ 	.byte	0x2a, 0x2c, 0x20, 0x66, 0x6c, 0x6f, 0x61, 0x74, 0x20, 0x2a, 0x2c, 0x20, 0x66, 0x6c, 0x6f, 0x61
        /*007d*/ 	.byte	0x74, 0x20, 0x2a, 0x2c, 0x20, 0x69, 0x6e, 0x74, 0x2c, 0x20, 0x69, 0x6e, 0x74, 0x2c, 0x20, 0x69
        /*008d*/ 	.byte	0x6e, 0x74, 0x29, 0x00
.L_0:


//--------------------- .nv.shared._Z20tiled_mat_mul_kernelPfS_S_iii --------------------------
	.section	.nv.shared._Z20tiled_mat_mul_kernelPfS_S_iii,"aw",@nobits
	.sectionflags	@""
	.align	4
.nv.shared._Z20tiled_mat_mul_kernelPfS_S_iii:
	.zero		3072


//--------------------- .nv.shared.reserved.0     --------------------------
	.section	.nv.shared.reserved.0,"aw",@nobits
	.weak		__nv_reservedSMEM_offset_0_alias
	.size		__nv_reservedSMEM_offset_0_alias, 0, 64
	.other		__nv_reservedSMEM_offset_0_alias,@"STO_CUDA_RESERVED_SHARED STV_DEFAULT"
__nv_reservedSMEM_offset_0_alias:
	.zero		0
	.zero		64


//--------------------- .nv.constant0._Z20tiled_mat_mul_kernelPfS_S_iii --------------------------
	.section	.nv.constant0._Z20tiled_mat_mul_kernelPfS_S_iii,"a",@progbits
	.sectionflags	@""
	.align	4
.nv.constant0._Z20tiled_mat_mul_kernelPfS_S_iii:
	.zero		932


//--------------------- SYMBOLS --------------------------

	.type		.nv.reservedSmem.offset0,@object
	.size		.nv.reservedSmem.offset0,0x4
	.type		.nv.reservedSmem.cap,@object
	.size		.nv.reservedSmem.cap,0x4
	.type		__assertfail,@function
